	.headerflags	@"EF_CUDA_TEXMODE_UNIFIED EF_CUDA_64BIT_ADDRESS EF_CUDA_SM86 EF_CUDA_VIRTUAL_SM(EF_CUDA_SM86)"
	.elftype	@"ET_EXEC"


//--------------------- .nv.info                  --------------------------
	.section	.nv.info,"",@"SHT_CUDA_INFO"
	.align	4


	//----- nvinfo : EIATTR_REGCOUNT
	.align		4
        /*0000*/ 	.byte	0x04, 0x2f
        /*0002*/ 	.short	(.L_1 - .L_0)
	.align		4
.L_0:
        /*0004*/ 	.word	index@(triton_poi_fused_cat_14)
        /*0008*/ 	.word	0x00000010


	//----- nvinfo : EIATTR_MIN_STACK_SIZE
	.align		4
.L_1:
        /*000c*/ 	.byte	0x04, 0x12
        /*000e*/ 	.short	(.L_3 - .L_2)
	.align		4
.L_2:
        /*0010*/ 	.word	index@(triton_poi_fused_cat_14)
        /*0014*/ 	.word	0x00000000


	//----- nvinfo : EIATTR_FRAME_SIZE
	.align		4
.L_3:
        /*0018*/ 	.byte	0x04, 0x11
        /*001a*/ 	.short	(.L_5 - .L_4)
	.align		4
.L_4:
        /*001c*/ 	.word	index@(triton_poi_fused_cat_14)
        /*0020*/ 	.word	0x00000000


	//----- nvinfo : EIATTR_MIN_STACK_SIZE
	.align		4
.L_5:
        /*0024*/ 	.byte	0x04, 0x12
        /*0026*/ 	.short	(.L_7 - .L_6)
	.align		4
.L_6:
        /*0028*/ 	.word	index@(triton_poi_fused_cat_14)
        /*002c*/ 	.word	0x00000000
.L_7:


//--------------------- .nv.info.triton_poi_fused_cat_14 --------------------------
	.section	.nv.info.triton_poi_fused_cat_14,"",@"SHT_CUDA_INFO"
	.sectionflags	@""
	.align	4


	//----- nvinfo : EIATTR_CUDA_API_VERSION
	.align		4
        /*0000*/ 	.byte	0x04, 0x37
        /*0002*/ 	.short	(.L_9 - .L_8)
.L_8:
        /*0004*/ 	.word	0x0000007c


	//----- nvinfo : EIATTR_SW2861232_WAR
	.align		4
.L_9:
        /*0008*/ 	.byte	0x01, 0x35
	.zero		2


	//----- nvinfo : EIATTR_PARAM_CBANK
	.align		4
        /*000c*/ 	.byte	0x04, 0x0a
        /*000e*/ 	.short	(.L_11 - .L_10)
	.align		4
.L_10:
        /*0010*/ 	.word	index@(.nv.constant0.triton_poi_fused_cat_14)
        /*0014*/ 	.short	0x0160
        /*0016*/ 	.short	0x0028


	//----- nvinfo : EIATTR_CBANK_PARAM_SIZE
	.align		4
.L_11:
        /*0018*/ 	.byte	0x03, 0x19
        /*001a*/ 	.short	0x0028


	//----- nvinfo : EIATTR_KPARAM_INFO
	.align		4
        /*001c*/ 	.byte	0x04, 0x17
        /*001e*/ 	.short	(.L_13 - .L_12)
.L_12:
        /*0020*/ 	.word	0x00000000
        /*0024*/ 	.short	0x0004
        /*0026*/ 	.short	0x0020
        /*0028*/ 	.byte	0x00, 0xf4, 0x21, 0x00


	//----- nvinfo : EIATTR_KPARAM_INFO
	.align		4
.L_13:
        /*002c*/ 	.byte	0x04, 0x17
        /*002e*/ 	.short	(.L_15 - .L_14)
.L_14:
        /*0030*/ 	.word	0x00000000
        /*0034*/ 	.short	0x0003
        /*0036*/ 	.short	0x0018
        /*0038*/ 	.byte	0x00, 0xf0, 0x11, 0x00


	//----- nvinfo : EIATTR_KPARAM_INFO
	.align		4
.L_15:
        /*003c*/ 	.byte	0x04, 0x17
        /*003e*/ 	.short	(.L_17 - .L_16)
.L_16:
        /*0040*/ 	.word	0x00000000
        /*0044*/ 	.short	0x0002
        /*0046*/ 	.short	0x0010
        /*0048*/ 	.byte	0x00, 0xf4, 0x21, 0x00


	//----- nvinfo : EIATTR_KPARAM_INFO
	.align		4
.L_17:
        /*004c*/ 	.byte	0x04, 0x17
        /*004e*/ 	.short	(.L_19 - .L_18)
.L_18:
        /*0050*/ 	.word	0x00000000
        /*0054*/ 	.short	0x0001
        /*0056*/ 	.short	0x0008
        /*0058*/ 	.byte	0x00, 0xf4, 0x21, 0x00


	//----- nvinfo : EIATTR_KPARAM_INFO
	.align		4
.L_19:
        /*005c*/ 	.byte	0x04, 0x17
        /*005e*/ 	.short	(.L_21 - .L_20)
.L_20:
        /*0060*/ 	.word	0x00000000
        /*0064*/ 	.short	0x0000
        /*0066*/ 	.short	0x0000
        /*0068*/ 	.byte	0x00, 0xf4, 0x21, 0x00


	//----- nvinfo : EIATTR_MAXREG_COUNT
	.align		4
.L_21:
        /*006c*/ 	.byte	0x03, 0x1b
        /*006e*/ 	.short	0x00ff


	//----- nvinfo : EIATTR_EXIT_INSTR_OFFSETS
	.align		4
        /*0070*/ 	.byte	0x04, 0x1c
        /*0072*/ 	.short	(.L_23 - .L_22)


	//   ....[0]....
.L_22:
        /*0074*/ 	.word	0x00000410


	//----- nvinfo : EIATTR_REQNTID
	.align		4
.L_23:
        /*0078*/ 	.byte	0x04, 0x10
        /*007a*/ 	.short	(.L_25 - .L_24)
.L_24:
        /*007c*/ 	.word	0x00000100
        /*0080*/ 	.word	0x00000001
        /*0084*/ 	.word	0x00000001
.L_25:


//--------------------- .nv.callgraph             --------------------------
	.section	.nv.callgraph,"",@"SHT_CUDA_CALLGRAPH"
	.align	4
	.sectionentsize	8
	.align		4
        /*0000*/ 	.word	0x00000000
	.align		4
        /*0004*/ 	.word	0xffffffff
	.align		4
        /*0008*/ 	.word	0x00000000
	.align		4
        /*000c*/ 	.word	0xfffffffe
	.align		4
        /*0010*/ 	.word	0x00000000
	.align		4
        /*0014*/ 	.word	0xfffffffd
	.align		4
        /*0018*/ 	.word	0x00000000
	.align		4
        /*001c*/ 	.word	0xfffffffc


//--------------------- .nv.rel.action            --------------------------
	.section	.nv.rel.action,"",@"SHT_CUDA_RELOCINFO"
	.align	8
	.sectionentsize	8
        /*0000*/ 	.byte	0x73, 0x00, 0x00, 0x00, 0x00, 0x00, 0x00, 0x00, 0x00, 0x00, 0x00, 0x11, 0x25, 0x00, 0x05, 0x36


//--------------------- .nv.constant0.triton_poi_fused_cat_14 --------------------------
	.section	.nv.constant0.triton_poi_fused_cat_14,"a",@progbits
	.sectionflags	@""
	.align	4
.nv.constant0.triton_poi_fused_cat_14:
	.zero		392


//--------------------- .text.triton_poi_fused_cat_14 --------------------------
	.section	.text.triton_poi_fused_cat_14,"ax",@progbits
	.sectioninfo	@"SHI_REGISTERS=16"
	.align	128
        .global         triton_poi_fused_cat_14
        .type           triton_poi_fused_cat_14,@function
        .size           triton_poi_fused_cat_14,(.L_x_1 - triton_poi_fused_cat_14)
        .other          triton_poi_fused_cat_14,@"STO_CUDA_ENTRY STV_DEFAULT"
triton_poi_fused_cat_14:
.text.triton_poi_fused_cat_14:
[----:B------:R-:W-:Y:S02]  /*0000*/  IMAD.MOV.U32 R1, RZ, RZ, c[0x0][0x28] ;  /* 0x00000a00ff017624 */ /* 0x000fe400078e00ff */
[----:B------:R-:W0:Y:S01]  /*0010*/  S2R R0, SR_TID.X ;  /* 0x0000000000007919 */ /* 0x000e220000002100 */
[----:B------:R-:W-:-:S03]  /*0020*/  ULDC.64 UR4, c[0x0][0x118] ;  /* 0x0000460000047ab9 */ /* 0x000fc60000000a00 */
[----:B------:R-:W1:Y:S01]  /*0030*/  S2R R9, SR_CTAID.X ;  /* 0x0000000000097919 */ /* 0x000e620000002500 */
[----:B0-----:R-:W-:Y:S01]  /*0040*/  IMAD.SHL.U32 R0, R0, 0x2, RZ ;  /* 0x0000000200007824 */ /* 0x001fe200078e00ff */
[----:B-1----:R-:W-:-:S04]  /*0050*/  SHF.R.S32.HI R2, RZ, 0x16, R9 ;  /* 0x00000016ff027819 */ /* 0x002fc80000011409 */
[----:B------:R-:W-:Y:S02]  /*0060*/  LOP3.LUT R0, R0, 0x1fe, RZ, 0xc0, !PT ;  /* 0x000001fe00007812 */ /* 0x000fe400078ec0ff */
[----:B------:R-:W-:-:S03]  /*0070*/  SGXT R2, R2, 0x1 ;  /* 0x000000010202781a */ /* 0x000fc60000000200 */
[----:B------:R-:W-:-:S04]  /*0080*/  IMAD R3, R9, 0x200, R0 ;  /* 0x0000020009037824 */ /* 0x000fc800078e0200 */
[----:B------:R-:W-:-:S05]  /*0090*/  IMAD.HI R0, R3, 0x78787879, RZ ;  /* 0x7878787903007827 */ /* 0x000fca00078e02ff */
[----:B------:R-:W-:-:S04]  /*00a0*/  SHF.R.U32.HI R5, RZ, 0x1f, R0 ;  /* 0x0000001fff057819 */ /* 0x000fc80000011600 */
[----:B------:R-:W-:-:S04]  /*00b0*/  LEA.HI.SX32 R7, R0, R5, 0xf ;  /* 0x0000000500077211 */ /* 0x000fc800078f7aff */
[----:B------:R-:W-:-:S05]  /*00c0*/  PRMT R0, R7, 0x9910, RZ ;  /* 0x0000991007007816 */ /* 0x000fca00000000ff */
[----:B------:R-:W-:-:S05]  /*00d0*/  IMAD R0, R0, 0x2aab, RZ ;  /* 0x00002aab00007824 */ /* 0x000fca00078e02ff */
[----:B------:R-:W-:-:S04]  /*00e0*/  SHF.R.S32.HI R0, RZ, 0x10, R0 ;  /* 0x00000010ff007819 */ /* 0x000fc80000011400 */
[----:B------:R-:W-:-:S04]  /*00f0*/  LOP3.LUT R5, R0, 0xffff, RZ, 0xc0, !PT ;  /* 0x0000ffff00057812 */ /* 0x000fc800078ec0ff */
[----:B------:R-:W-:-:S04]  /*0100*/  SHF.R.U32.HI R0, RZ, 0x1, R5 ;  /* 0x00000001ff007819 */ /* 0x000fc80000011605 */
[----:B------:R-:W-:-:S04]  /*0110*/  LEA.HI R0, R5, R0, RZ, 0x11 ;  /* 0x0000000005007211 */ /* 0x000fc800078f88ff */
[----:B------:R-:W-:Y:S02]  /*0120*/  PRMT R4, R0, 0x9910, RZ ;  /* 0x0000991000047816 */ /* 0x000fe400000000ff */
[----:B------:R-:W-:-:S03]  /*0130*/  LEA.HI R0, R2, R3, RZ, 0x6 ;  /* 0x0000000302007211 */ /* 0x000fc600078f30ff */
[----:B------:R-:W-:Y:S01]  /*0140*/  IMAD.MOV.U32 R2, RZ, RZ, R4 ;  /* 0x000000ffff027224 */ /* 0x000fe200078e0004 */
[----:B------:R-:W-:-:S03]  /*0150*/  SHF.R.S32.HI R4, RZ, 0x6, R0 ;  /* 0x00000006ff047819 */ /* 0x000fc60000011400 */
[----:B------:R-:W-:Y:S02]  /*0160*/  IMAD R2, R2, 0xc, RZ ;  /* 0x0000000c02027824 */ /* 0x000fe400078e02ff */
[----:B------:R-:W-:-:S04]  /*0170*/  IMAD.HI R5, R4, 0x78787879, RZ ;  /* 0x7878787904057827 */ /* 0x000fc800078e02ff */
[----:B------:R-:W-:Y:S01]  /*0180*/  IMAD.MOV R10, RZ, RZ, -R2 ;  /* 0x000000ffff0a7224 */ /* 0x000fe200078e0a02 */
[----:B------:R-:W-:Y:S01]  /*0190*/  SHF.R.U32.HI R6, RZ, 0x1f, R5 ;  /* 0x0000001fff067819 */ /* 0x000fe20000011605 */
[----:B------:R-:W-:-:S03]  /*01a0*/  IMAD.MOV.U32 R2, RZ, RZ, RZ ;  /* 0x000000ffff027224 */ /* 0x000fc600078e00ff */
[----:B------:R-:W-:Y:S01]  /*01b0*/  PRMT R10, R10, 0x7710, RZ ;  /* 0x000077100a0a7816 */ /* 0x000fe200000000ff */
[----:B------:R-:W-:Y:S01]  /*01c0*/  IMAD.HI R8, R3, -0x5f5f5f5f, R2 ;  /* 0xa0a0a0a103087827 */ /* 0x000fe200078e0202 */
[----:B------:R-:W-:Y:S02]  /*01d0*/  LEA.HI.SX32 R5, R5, R6, 0x15 ;  /* 0x0000000605057211 */ /* 0x000fe400078faaff */
[----:B------:R-:W-:Y:S01]  /*01e0*/  LOP3.LUT R2, R0, 0xffffffc0, RZ, 0xc0, !PT ;  /* 0xffffffc000027812 */ /* 0x000fe200078ec0ff */
[----:B------:R-:W-:Y:S01]  /*01f0*/  IMAD.IADD R7, R7, 0x1, R10 ;  /* 0x0000000107077824 */ /* 0x000fe200078e020a */
[----:B------:R-:W-:Y:S01]  /*0200*/  SHF.R.U32.HI R9, RZ, 0x1f, R8 ;  /* 0x0000001fff097819 */ /* 0x000fe20000011608 */
[----:B------:R-:W-:Y:S02]  /*0210*/  IMAD R5, R5, -0x1100, R4 ;  /* 0xffffef0005057824 */ /* 0x000fe400078e0204 */
[----:B------:R-:W-:Y:S01]  /*0220*/  IMAD.IADD R2, R3, 0x1, -R2 ;  /* 0x0000000103027824 */ /* 0x000fe200078e0a02 */
[----:B------:R-:W-:Y:S01]  /*0230*/  PRMT R7, R7, 0x9910, RZ ;  /* 0x0000991007077816 */ /* 0x000fe200000000ff */
[----:B------:R-:W-:Y:S01]  /*0240*/  IMAD R0, R5, 0x900, RZ ;  /* 0x0000090005007824 */ /* 0x000fe200078e02ff */
[----:B------:R-:W-:-:S02]  /*0250*/  LEA.HI.SX32 R9, R8, R9, 0xb ;  /* 0x0000000908097211 */ /* 0x000fc400078f5aff */
[----:B------:R-:W-:Y:S01]  /*0260*/  SHF.R.S32.HI R8, RZ, 0x1f, R2 ;  /* 0x0000001fff087819 */ /* 0x000fe20000011402 */
[----:B------:R-:W-:Y:S01]  /*0270*/  IMAD.SHL.U32 R7, R7, 0x40, RZ ;  /* 0x0000004007077824 */ /* 0x000fe200078e00ff */
[----:B------:R-:W-:Y:S01]  /*0280*/  SHF.R.S32.HI R6, RZ, 0x1f, R0 ;  /* 0x0000001fff067819 */ /* 0x000fe20000011400 */
[----:B------:R-:W-:-:S03]  /*0290*/  IMAD R4, R9, 0x90000, RZ ;  /* 0x0009000009047824 */ /* 0x000fc600078e02ff */
[CCC-:B------:R-:W-:Y:S02]  /*02a0*/  IADD3 R13, P0, P1, R0.reuse, R2.reuse, R7.reuse ;  /* 0x00000002000d7210 */ /* 0x1c0fe4000791e007 */
[--C-:B------:R-:W-:Y:S02]  /*02b0*/  IADD3 R0, R0, R2, R7.reuse ;  /* 0x0000000200007210 */ /* 0x100fe40007ffe007 */
[----:B------:R-:W-:Y:S02]  /*02c0*/  SHF.R.S32.HI R11, RZ, 0x1f, R7 ;  /* 0x0000001fff0b7819 */ /* 0x000fe40000011407 */
[----:B------:R-:W-:Y:S01]  /*02d0*/  IADD3 R2, P2, R4, R13, RZ ;  /* 0x0000000d04027210 */ /* 0x000fe20007f5e0ff */
[----:B------:R-:W-:Y:S01]  /*02e0*/  IMAD R0, R9, 0x900000, R0 ;  /* 0x0090000009007824 */ /* 0x000fe200078e0200 */
[----:B------:R-:W-:Y:S01]  /*02f0*/  IADD3.X R11, R6, R8, R11, P0, P1 ;  /* 0x00000008060b7210 */ /* 0x000fe200007e240b */
[----:B------:R-:W-:Y:S01]  /*0300*/  IMAD.MOV.U32 R13, RZ, RZ, 0x2 ;  /* 0x00000002ff0d7424 */ /* 0x000fe200078e00ff */
[C---:B------:R-:W-:Y:S01]  /*0310*/  ISETP.GE.AND P0, PT, R5.reuse, 0x100, PT ;  /* 0x000001000500780c */ /* 0x040fe20003f06270 */
[----:B------:R-:W-:Y:S01]  /*0320*/  IMAD.MOV.U32 R9, RZ, RZ, RZ ;  /* 0x000000ffff097224 */ /* 0x000fe200078e00ff */
[----:B------:R-:W-:-:S02]  /*0330*/  ISETP.GT.AND P1, PT, R5, 0xff, PT ;  /* 0x000000ff0500780c */ /* 0x000fc40003f24270 */
[----:B------:R-:W-:Y:S02]  /*0340*/  LEA.HI.X.SX32 R5, R4, R11, 0x1, P2 ;  /* 0x0000000b04057211 */ /* 0x000fe400010f0eff */
[----:B------:R-:W-:Y:S02]  /*0350*/  LEA R6, P2, R2, c[0x0][0x160], 0x1 ;  /* 0x0000580002067a11 */ /* 0x000fe400078408ff */
[----:B------:R-:W-:Y:S01]  /*0360*/  IADD3 R4, R0, -0x8fa00, RZ ;  /* 0xfff7060000047810 */ /* 0x000fe20007ffe0ff */
[----:B------:R-:W-:Y:S01]  /*0370*/  IMAD.MOV.U32 R0, RZ, RZ, RZ ;  /* 0x000000ffff007224 */ /* 0x000fe200078e00ff */
[----:B------:R-:W-:-:S03]  /*0380*/  LEA.HI.X R7, R2, c[0x0][0x164], R5, 0x1, P2 ;  /* 0x0000590002077a11 */ /* 0x000fc600010f0c05 */
[-C--:B------:R-:W-:Y:S02]  /*0390*/  IMAD.WIDE R4, R4, R13.reuse, c[0x0][0x168] ;  /* 0x00005a0004047625 */ /* 0x080fe400078e020d */
[----:B------:R-:W2:Y:S04]  /*03a0*/  @!P0 LDG.E R0, [R6.64+0xc00] ;  /* 0x000c000406008981 */ /* 0x000ea8000c1e1900 */
[----:B------:R-:W2:Y:S01]  /*03b0*/  @P1 LDG.E R9, [R4.64] ;  /* 0x0000000404091981 */ /* 0x000ea2000c1e1900 */
[----:B------:R-:W-:Y:S01]  /*03c0*/  IMAD.WIDE R2, R3, R13, c[0x0][0x170] ;  /* 0x00005c0003027625 */ /* 0x000fe200078e020d */
[C---:B--2---:R-:W-:Y:S02]  /*03d0*/  SEL R11, R0.reuse, R9, !P0 ;  /* 0x00000009000b7207 */ /* 0x044fe40004000000 */
[----:B------:R-:W-:-:S04]  /*03e0*/  @P0 PRMT R0, R0, 0x7610, R9 ;  /* 0x0000761000000816 */ /* 0x000fc80000000009 */
[----:B------:R-:W-:-:S05]  /*03f0*/  PRMT R0, R11, 0x7610, R0 ;  /* 0x000076100b007816 */ /* 0x000fca0000000000 */
[----:B------:R-:W-:Y:S01]  /*0400*/  STG.E [R2.64], R0 ;  /* 0x0000000002007986 */ /* 0x000fe2000c101904 */
[----:B------:R-:W-:Y:S05]  /*0410*/  EXIT ;  /* 0x000000000000794d */ /* 0x000fea0003800000 */
.L_x_0:
[----:B------:R-:W-:-:S00]  /*0420*/  BRA `(.L_x_0) ;  /* 0xfffffff000007947 */ /* 0x000fc0000383ffff */
[----:B------:R-:W-:-:S00]  /*0430*/  NOP ;  /* 0x0000000000007918 */ /* 0x000fc00000000000 */
        /* <DEDUP_REMOVED lines=12> */
.L_x_1:
